//
// Generated by NVIDIA NVVM Compiler
//
// Compiler Build ID: CL-36424714
// Cuda compilation tools, release 13.0, V13.0.88
// Based on NVVM 20.0.0
//

.version 9.0
.target sm_100
.address_size 64

	// .globl	_Z9test_mainPfPt17__nv_saturation_t

.visible .entry _Z9test_mainPfPt17__nv_saturation_t(
	.param .u64 .ptr .align 1 _Z9test_mainPfPt17__nv_saturation_t_param_0,
	.param .u64 .ptr .align 1 _Z9test_mainPfPt17__nv_saturation_t_param_1,
	.param .u32 _Z9test_mainPfPt17__nv_saturation_t_param_2
)
{
	.reg .pred 	%p<82>;
	.reg .b16 	%rs<154>;
	.reg .b32 	%r<56>;
	.reg .b32 	%f<22>;
	.reg .b64 	%rd<89>;
	.reg .b64 	%fd<13>;

	ld.param.u64 	%rd26, [_Z9test_mainPfPt17__nv_saturation_t_param_0];
	ld.param.u64 	%rd25, [_Z9test_mainPfPt17__nv_saturation_t_param_1];
	ld.param.u32 	%r7, [_Z9test_mainPfPt17__nv_saturation_t_param_2];
	cvta.to.global.u64 	%rd27, %rd26;
	ld.global.f32 	%f1, [%rd27];
	ld.global.f32 	%f2, [%rd27+4];
	ld.global.f32 	%f3, [%rd27+8];
	setp.ne.s32 	%p1, %r7, 1;
	@%p1 bra 	$L__BB0_2;
	mov.f32 	%f6, 0f00000000;
	// begin inline asm
	{cvt.rn.satfinite.e4m3x2.f32 %rs143, %f6, %f1;}

	// end inline asm
	bra.uni 	$L__BB0_10;
$L__BB0_2:
	mov.b32 	%r8, %f1;
	and.b32  	%r9, %r8, 2147483647;
	setp.gt.u32 	%p2, %r9, 2139095040;
	selp.b32 	%r10, 2147483647, %r8, %p2;
	mov.b32 	%f4, %r10;
	cvt.f64.f32 	%fd1, %f4;
	mov.b64 	%rd1, %fd1;
	shr.u64 	%rd28, %rd1, 52;
	cvt.u16.u64 	%rs2, %rd28;
	shr.u64 	%rd29, %rd1, 49;
	cvt.u16.u64 	%rs59, %rd29;
	and.b16  	%rs3, %rs59, 7;
	abs.f64 	%fd2, %fd1;
	mov.b64 	%rd2, %fd2;
	setp.lt.u64 	%p3, %rd2, 4562146422526312449;
	mov.b16 	%rs142, 0;
	@%p3 bra 	$L__BB0_9;
	setp.gt.u64 	%p4, %rd2, 4646870390516219904;
	mov.b16 	%rs142, 127;
	@%p4 bra 	$L__BB0_9;
	setp.lt.u64 	%p5, %rd2, 4580160821035794432;
	@%p5 bra 	$L__BB0_6;
	shl.b16 	%rs61, %rs2, 3;
	or.b16  	%rs62, %rs61, %rs3;
	and.b64  	%rd30, %rd1, 562949953421311;
	setp.gt.u64 	%p6, %rd30, 281474976710656;
	and.b64  	%rd31, %rd1, 1125899906842623;
	setp.eq.s64 	%p7, %rd31, 844424930131968;
	or.pred  	%p8, %p6, %p7;
	selp.u16 	%rs63, 1, 0, %p8;
	add.s16 	%rs64, %rs62, %rs63;
	add.s16 	%rs142, %rs64, 64;
	bra.uni 	$L__BB0_9;
$L__BB0_6:
	sub.s16 	%rs65, -7, %rs2;
	or.b16  	%rs66, %rs3, 8;
	cvt.u32.u16 	%r11, %rs66;
	cvt.u32.u16 	%r12, %rs65;
	and.b32  	%r13, %r12, 255;
	shr.u32 	%r1, %r11, %r13;
	or.b64  	%rd32, %rd1, 4503599627370496;
	mov.b64 	%rd33, 562949953421312;
	shl.b64 	%rd34, %rd33, %r13;
	add.s64 	%rd35, %rd34, -1;
	and.b64  	%rd3, %rd35, %rd32;
	mov.b64 	%rd36, 281474976710656;
	shl.b64 	%rd4, %rd36, %r13;
	setp.gt.u64 	%p9, %rd3, %rd4;
	@%p9 bra 	$L__BB0_8;
	cvt.u16.u32 	%rs142, %r1;
	setp.ne.s64 	%p10, %rd3, %rd4;
	and.b32  	%r15, %r1, 1;
	setp.eq.b32 	%p11, %r15, 1;
	not.pred 	%p12, %p11;
	or.pred  	%p13, %p10, %p12;
	@%p13 bra 	$L__BB0_9;
$L__BB0_8:
	cvt.u16.u32 	%rs67, %r1;
	add.s16 	%rs142, %rs67, 1;
$L__BB0_9:
	shr.u64 	%rd37, %rd1, 56;
	cvt.u16.u64 	%rs68, %rd37;
	and.b16  	%rs69, %rs68, 128;
	or.b16  	%rs143, %rs142, %rs69;
$L__BB0_10:
	setp.ne.s32 	%p14, %r7, 1;
	@%p14 bra 	$L__BB0_12;
	mov.f32 	%f9, 0f00000000;
	// begin inline asm
	{cvt.rn.satfinite.e4m3x2.f32 %rs145, %f9, %f2;}

	// end inline asm
	bra.uni 	$L__BB0_20;
$L__BB0_12:
	mov.b32 	%r16, %f2;
	and.b32  	%r17, %r16, 2147483647;
	setp.gt.u32 	%p15, %r17, 2139095040;
	selp.b32 	%r18, 2147483647, %r16, %p15;
	mov.b32 	%f7, %r18;
	cvt.f64.f32 	%fd3, %f7;
	mov.b64 	%rd5, %fd3;
	shr.u64 	%rd38, %rd5, 52;
	cvt.u16.u64 	%rs11, %rd38;
	shr.u64 	%rd39, %rd5, 49;
	cvt.u16.u64 	%rs72, %rd39;
	and.b16  	%rs12, %rs72, 7;
	abs.f64 	%fd4, %fd3;
	mov.b64 	%rd6, %fd4;
	setp.lt.u64 	%p16, %rd6, 4562146422526312449;
	mov.b16 	%rs144, 0;
	@%p16 bra 	$L__BB0_19;
	setp.gt.u64 	%p17, %rd6, 4646870390516219904;
	mov.b16 	%rs144, 127;
	@%p17 bra 	$L__BB0_19;
	setp.lt.u64 	%p18, %rd6, 4580160821035794432;
	@%p18 bra 	$L__BB0_16;
	shl.b16 	%rs74, %rs11, 3;
	or.b16  	%rs75, %rs74, %rs12;
	and.b64  	%rd40, %rd5, 562949953421311;
	setp.gt.u64 	%p19, %rd40, 281474976710656;
	and.b64  	%rd41, %rd5, 1125899906842623;
	setp.eq.s64 	%p20, %rd41, 844424930131968;
	or.pred  	%p21, %p19, %p20;
	selp.u16 	%rs76, 1, 0, %p21;
	add.s16 	%rs77, %rs75, %rs76;
	add.s16 	%rs144, %rs77, 64;
	bra.uni 	$L__BB0_19;
$L__BB0_16:
	sub.s16 	%rs78, -7, %rs11;
	or.b16  	%rs79, %rs12, 8;
	cvt.u32.u16 	%r19, %rs79;
	cvt.u32.u16 	%r20, %rs78;
	and.b32  	%r21, %r20, 255;
	shr.u32 	%r2, %r19, %r21;
	or.b64  	%rd42, %rd5, 4503599627370496;
	mov.b64 	%rd43, 562949953421312;
	shl.b64 	%rd44, %rd43, %r21;
	add.s64 	%rd45, %rd44, -1;
	and.b64  	%rd7, %rd45, %rd42;
	mov.b64 	%rd46, 281474976710656;
	shl.b64 	%rd8, %rd46, %r21;
	setp.gt.u64 	%p22, %rd7, %rd8;
	@%p22 bra 	$L__BB0_18;
	cvt.u16.u32 	%rs144, %r2;
	setp.ne.s64 	%p23, %rd7, %rd8;
	and.b32  	%r23, %r2, 1;
	setp.eq.b32 	%p24, %r23, 1;
	not.pred 	%p25, %p24;
	or.pred  	%p26, %p23, %p25;
	@%p26 bra 	$L__BB0_19;
$L__BB0_18:
	cvt.u16.u32 	%rs80, %r2;
	add.s16 	%rs144, %rs80, 1;
$L__BB0_19:
	shr.u64 	%rd47, %rd5, 56;
	cvt.u16.u64 	%rs81, %rd47;
	and.b16  	%rs82, %rs81, 128;
	or.b16  	%rs145, %rs144, %rs82;
$L__BB0_20:
	setp.ne.s32 	%p27, %r7, 1;
	@%p27 bra 	$L__BB0_22;
	mov.f32 	%f12, 0f00000000;
	// begin inline asm
	{cvt.rn.satfinite.e4m3x2.f32 %rs147, %f12, %f3;}

	// end inline asm
	bra.uni 	$L__BB0_30;
$L__BB0_22:
	mov.b32 	%r24, %f3;
	and.b32  	%r25, %r24, 2147483647;
	setp.gt.u32 	%p28, %r25, 2139095040;
	selp.b32 	%r26, 2147483647, %r24, %p28;
	mov.b32 	%f10, %r26;
	cvt.f64.f32 	%fd5, %f10;
	mov.b64 	%rd9, %fd5;
	shr.u64 	%rd48, %rd9, 52;
	cvt.u16.u64 	%rs20, %rd48;
	shr.u64 	%rd49, %rd9, 49;
	cvt.u16.u64 	%rs85, %rd49;
	and.b16  	%rs21, %rs85, 7;
	abs.f64 	%fd6, %fd5;
	mov.b64 	%rd10, %fd6;
	setp.lt.u64 	%p29, %rd10, 4562146422526312449;
	mov.b16 	%rs146, 0;
	@%p29 bra 	$L__BB0_29;
	setp.gt.u64 	%p30, %rd10, 4646870390516219904;
	mov.b16 	%rs146, 127;
	@%p30 bra 	$L__BB0_29;
	setp.lt.u64 	%p31, %rd10, 4580160821035794432;
	@%p31 bra 	$L__BB0_26;
	shl.b16 	%rs87, %rs20, 3;
	or.b16  	%rs88, %rs87, %rs21;
	and.b64  	%rd50, %rd9, 562949953421311;
	setp.gt.u64 	%p32, %rd50, 281474976710656;
	and.b64  	%rd51, %rd9, 1125899906842623;
	setp.eq.s64 	%p33, %rd51, 844424930131968;
	or.pred  	%p34, %p32, %p33;
	selp.u16 	%rs89, 1, 0, %p34;
	add.s16 	%rs90, %rs88, %rs89;
	add.s16 	%rs146, %rs90, 64;
	bra.uni 	$L__BB0_29;
$L__BB0_26:
	sub.s16 	%rs91, -7, %rs20;
	or.b16  	%rs92, %rs21, 8;
	cvt.u32.u16 	%r27, %rs92;
	cvt.u32.u16 	%r28, %rs91;
	and.b32  	%r29, %r28, 255;
	shr.u32 	%r3, %r27, %r29;
	or.b64  	%rd52, %rd9, 4503599627370496;
	mov.b64 	%rd53, 562949953421312;
	shl.b64 	%rd54, %rd53, %r29;
	add.s64 	%rd55, %rd54, -1;
	and.b64  	%rd11, %rd55, %rd52;
	mov.b64 	%rd56, 281474976710656;
	shl.b64 	%rd12, %rd56, %r29;
	setp.gt.u64 	%p35, %rd11, %rd12;
	@%p35 bra 	$L__BB0_28;
	cvt.u16.u32 	%rs146, %r3;
	setp.ne.s64 	%p36, %rd11, %rd12;
	and.b32  	%r31, %r3, 1;
	setp.eq.b32 	%p37, %r31, 1;
	not.pred 	%p38, %p37;
	or.pred  	%p39, %p36, %p38;
	@%p39 bra 	$L__BB0_29;
$L__BB0_28:
	cvt.u16.u32 	%rs93, %r3;
	add.s16 	%rs146, %rs93, 1;
$L__BB0_29:
	shr.u64 	%rd57, %rd9, 56;
	cvt.u16.u64 	%rs94, %rd57;
	and.b16  	%rs95, %rs94, 128;
	or.b16  	%rs147, %rs146, %rs95;
$L__BB0_30:
	setp.ne.s32 	%p40, %r7, 1;
	@%p40 bra 	$L__BB0_32;
	mov.f32 	%f15, 0f00000000;
	// begin inline asm
	{cvt.rn.satfinite.e5m2x2.f32 %rs149, %f15, %f1;}

	// end inline asm
	bra.uni 	$L__BB0_42;
$L__BB0_32:
	mov.b32 	%r32, %f1;
	and.b32  	%r33, %r32, 2147483647;
	setp.gt.u32 	%p41, %r33, 2139095040;
	selp.b32 	%r34, 2147483647, %r32, %p41;
	mov.b32 	%f13, %r34;
	cvt.f64.f32 	%fd7, %f13;
	mov.b64 	%rd13, %fd7;
	shr.u64 	%rd58, %rd13, 52;
	cvt.u16.u64 	%rs29, %rd58;
	shr.u64 	%rd59, %rd13, 50;
	cvt.u16.u64 	%rs98, %rd59;
	and.b16  	%rs30, %rs98, 3;
	abs.f64 	%fd8, %fd7;
	mov.b64 	%rd14, %fd8;
	setp.lt.u64 	%p42, %rd14, 4530621225134718977;
	mov.b16 	%rs148, 0;
	@%p42 bra 	$L__BB0_41;
	setp.lt.u64 	%p43, %rd14, 9218868437227405313;
	@%p43 bra 	$L__BB0_35;
	or.b16  	%rs148, %rs30, 126;
	bra.uni 	$L__BB0_41;
$L__BB0_35:
	setp.gt.u64 	%p44, %rd14, 4678677062884524031;
	mov.b16 	%rs148, 124;
	@%p44 bra 	$L__BB0_41;
	setp.lt.u64 	%p45, %rd14, 4544132024016830464;
	@%p45 bra 	$L__BB0_38;
	shl.b16 	%rs100, %rs29, 2;
	or.b16  	%rs101, %rs100, %rs30;
	and.b64  	%rd60, %rd13, 1125899906842623;
	setp.gt.u64 	%p46, %rd60, 562949953421312;
	and.b64  	%rd61, %rd13, 2251799813685247;
	setp.eq.s64 	%p47, %rd61, 1688849860263936;
	or.pred  	%p48, %p46, %p47;
	selp.u16 	%rs102, 1, 0, %p48;
	add.s16 	%rs103, %rs101, %rs102;
	add.s16 	%rs148, %rs103, 64;
	bra.uni 	$L__BB0_41;
$L__BB0_38:
	sub.s16 	%rs104, -15, %rs29;
	or.b16  	%rs105, %rs30, 4;
	cvt.u32.u16 	%r35, %rs105;
	cvt.u32.u16 	%r36, %rs104;
	and.b32  	%r37, %r36, 255;
	shr.u32 	%r4, %r35, %r37;
	or.b64  	%rd62, %rd13, 4503599627370496;
	mov.b64 	%rd63, 1125899906842624;
	shl.b64 	%rd64, %rd63, %r37;
	add.s64 	%rd65, %rd64, -1;
	and.b64  	%rd15, %rd65, %rd62;
	mov.b64 	%rd66, 562949953421312;
	shl.b64 	%rd16, %rd66, %r37;
	setp.gt.u64 	%p49, %rd15, %rd16;
	@%p49 bra 	$L__BB0_40;
	cvt.u16.u32 	%rs148, %r4;
	setp.ne.s64 	%p50, %rd15, %rd16;
	and.b32  	%r39, %r4, 1;
	setp.eq.b32 	%p51, %r39, 1;
	not.pred 	%p52, %p51;
	or.pred  	%p53, %p50, %p52;
	@%p53 bra 	$L__BB0_41;
$L__BB0_40:
	cvt.u16.u32 	%rs106, %r4;
	add.s16 	%rs148, %rs106, 1;
$L__BB0_41:
	shr.u64 	%rd67, %rd13, 56;
	cvt.u16.u64 	%rs107, %rd67;
	and.b16  	%rs108, %rs107, 128;
	or.b16  	%rs149, %rs148, %rs108;
$L__BB0_42:
	setp.ne.s32 	%p54, %r7, 1;
	@%p54 bra 	$L__BB0_44;
	mov.f32 	%f18, 0f00000000;
	// begin inline asm
	{cvt.rn.satfinite.e5m2x2.f32 %rs151, %f18, %f2;}

	// end inline asm
	bra.uni 	$L__BB0_54;
$L__BB0_44:
	mov.b32 	%r40, %f2;
	and.b32  	%r41, %r40, 2147483647;
	setp.gt.u32 	%p55, %r41, 2139095040;
	selp.b32 	%r42, 2147483647, %r40, %p55;
	mov.b32 	%f16, %r42;
	cvt.f64.f32 	%fd9, %f16;
	mov.b64 	%rd17, %fd9;
	shr.u64 	%rd68, %rd17, 52;
	cvt.u16.u64 	%rs39, %rd68;
	shr.u64 	%rd69, %rd17, 50;
	cvt.u16.u64 	%rs111, %rd69;
	and.b16  	%rs40, %rs111, 3;
	abs.f64 	%fd10, %fd9;
	mov.b64 	%rd18, %fd10;
	setp.lt.u64 	%p56, %rd18, 4530621225134718977;
	mov.b16 	%rs150, 0;
	@%p56 bra 	$L__BB0_53;
	setp.lt.u64 	%p57, %rd18, 9218868437227405313;
	@%p57 bra 	$L__BB0_47;
	or.b16  	%rs150, %rs40, 126;
	bra.uni 	$L__BB0_53;
$L__BB0_47:
	setp.gt.u64 	%p58, %rd18, 4678677062884524031;
	mov.b16 	%rs150, 124;
	@%p58 bra 	$L__BB0_53;
	setp.lt.u64 	%p59, %rd18, 4544132024016830464;
	@%p59 bra 	$L__BB0_50;
	shl.b16 	%rs113, %rs39, 2;
	or.b16  	%rs114, %rs113, %rs40;
	and.b64  	%rd70, %rd17, 1125899906842623;
	setp.gt.u64 	%p60, %rd70, 562949953421312;
	and.b64  	%rd71, %rd17, 2251799813685247;
	setp.eq.s64 	%p61, %rd71, 1688849860263936;
	or.pred  	%p62, %p60, %p61;
	selp.u16 	%rs115, 1, 0, %p62;
	add.s16 	%rs116, %rs114, %rs115;
	add.s16 	%rs150, %rs116, 64;
	bra.uni 	$L__BB0_53;
$L__BB0_50:
	sub.s16 	%rs117, -15, %rs39;
	or.b16  	%rs118, %rs40, 4;
	cvt.u32.u16 	%r43, %rs118;
	cvt.u32.u16 	%r44, %rs117;
	and.b32  	%r45, %r44, 255;
	shr.u32 	%r5, %r43, %r45;
	or.b64  	%rd72, %rd17, 4503599627370496;
	mov.b64 	%rd73, 1125899906842624;
	shl.b64 	%rd74, %rd73, %r45;
	add.s64 	%rd75, %rd74, -1;
	and.b64  	%rd19, %rd75, %rd72;
	mov.b64 	%rd76, 562949953421312;
	shl.b64 	%rd20, %rd76, %r45;
	setp.gt.u64 	%p63, %rd19, %rd20;
	@%p63 bra 	$L__BB0_52;
	cvt.u16.u32 	%rs150, %r5;
	setp.ne.s64 	%p64, %rd19, %rd20;
	and.b32  	%r47, %r5, 1;
	setp.eq.b32 	%p65, %r47, 1;
	not.pred 	%p66, %p65;
	or.pred  	%p67, %p64, %p66;
	@%p67 bra 	$L__BB0_53;
$L__BB0_52:
	cvt.u16.u32 	%rs119, %r5;
	add.s16 	%rs150, %rs119, 1;
$L__BB0_53:
	shr.u64 	%rd77, %rd17, 56;
	cvt.u16.u64 	%rs120, %rd77;
	and.b16  	%rs121, %rs120, 128;
	or.b16  	%rs151, %rs150, %rs121;
$L__BB0_54:
	setp.ne.s32 	%p68, %r7, 1;
	@%p68 bra 	$L__BB0_56;
	mov.f32 	%f21, 0f00000000;
	// begin inline asm
	{cvt.rn.satfinite.e5m2x2.f32 %rs153, %f21, %f3;}

	// end inline asm
	bra.uni 	$L__BB0_66;
$L__BB0_56:
	mov.b32 	%r48, %f3;
	and.b32  	%r49, %r48, 2147483647;
	setp.gt.u32 	%p69, %r49, 2139095040;
	selp.b32 	%r50, 2147483647, %r48, %p69;
	mov.b32 	%f19, %r50;
	cvt.f64.f32 	%fd11, %f19;
	mov.b64 	%rd21, %fd11;
	shr.u64 	%rd78, %rd21, 52;
	cvt.u16.u64 	%rs49, %rd78;
	shr.u64 	%rd79, %rd21, 50;
	cvt.u16.u64 	%rs124, %rd79;
	and.b16  	%rs50, %rs124, 3;
	abs.f64 	%fd12, %fd11;
	mov.b64 	%rd22, %fd12;
	setp.lt.u64 	%p70, %rd22, 4530621225134718977;
	mov.b16 	%rs152, 0;
	@%p70 bra 	$L__BB0_65;
	setp.lt.u64 	%p71, %rd22, 9218868437227405313;
	@%p71 bra 	$L__BB0_59;
	or.b16  	%rs152, %rs50, 126;
	bra.uni 	$L__BB0_65;
$L__BB0_59:
	setp.gt.u64 	%p72, %rd22, 4678677062884524031;
	mov.b16 	%rs152, 124;
	@%p72 bra 	$L__BB0_65;
	setp.lt.u64 	%p73, %rd22, 4544132024016830464;
	@%p73 bra 	$L__BB0_62;
	shl.b16 	%rs126, %rs49, 2;
	or.b16  	%rs127, %rs126, %rs50;
	and.b64  	%rd80, %rd21, 1125899906842623;
	setp.gt.u64 	%p74, %rd80, 562949953421312;
	and.b64  	%rd81, %rd21, 2251799813685247;
	setp.eq.s64 	%p75, %rd81, 1688849860263936;
	or.pred  	%p76, %p74, %p75;
	selp.u16 	%rs128, 1, 0, %p76;
	add.s16 	%rs129, %rs127, %rs128;
	add.s16 	%rs152, %rs129, 64;
	bra.uni 	$L__BB0_65;
$L__BB0_62:
	sub.s16 	%rs130, -15, %rs49;
	or.b16  	%rs131, %rs50, 4;
	cvt.u32.u16 	%r51, %rs131;
	cvt.u32.u16 	%r52, %rs130;
	and.b32  	%r53, %r52, 255;
	shr.u32 	%r6, %r51, %r53;
	or.b64  	%rd82, %rd21, 4503599627370496;
	mov.b64 	%rd83, 1125899906842624;
	shl.b64 	%rd84, %rd83, %r53;
	add.s64 	%rd85, %rd84, -1;
	and.b64  	%rd23, %rd85, %rd82;
	mov.b64 	%rd86, 562949953421312;
	shl.b64 	%rd24, %rd86, %r53;
	setp.gt.u64 	%p77, %rd23, %rd24;
	@%p77 bra 	$L__BB0_64;
	cvt.u16.u32 	%rs152, %r6;
	setp.ne.s64 	%p78, %rd23, %rd24;
	and.b32  	%r55, %r6, 1;
	setp.eq.b32 	%p79, %r55, 1;
	not.pred 	%p80, %p79;
	or.pred  	%p81, %p78, %p80;
	@%p81 bra 	$L__BB0_65;
$L__BB0_64:
	cvt.u16.u32 	%rs132, %r6;
	add.s16 	%rs152, %rs132, 1;
$L__BB0_65:
	shr.u64 	%rd87, %rd21, 56;
	cvt.u16.u64 	%rs133, %rd87;
	and.b16  	%rs134, %rs133, 128;
	or.b16  	%rs153, %rs152, %rs134;
$L__BB0_66:
	and.b16  	%rs136, %rs151, 255;
	and.b16  	%rs137, %rs149, 255;
	and.b16  	%rs138, %rs147, 255;
	and.b16  	%rs139, %rs145, 255;
	and.b16  	%rs140, %rs143, 255;
	cvta.to.global.u64 	%rd88, %rd25;
	and.b16  	%rs141, %rs153, 255;
	st.global.u16 	[%rd88], %rs140;
	st.global.u16 	[%rd88+2], %rs139;
	st.global.u16 	[%rd88+4], %rs138;
	st.global.u16 	[%rd88+6], %rs137;
	st.global.u16 	[%rd88+8], %rs136;
	st.global.u16 	[%rd88+10], %rs141;
	ret;

}


// ===== COMPILED SASS (sm_100) =====

	.target	sm_100

	.elftype	@"ET_EXEC"


//--------------------- .note.nv.tkinfo           --------------------------
	.section	.note.nv.tkinfo,"",@"SHT_NOTE"
	.sectionflags	@"SHF_NOTE_NV_TKINFO"
	.tkinfo
        /*0018*/ 	.word	0x00000002
        /*0030*/ 	.string	""
        /*0030*/ 	.string	"ptxas"
        /*0030*/ 	.string	"Cuda compilation tools, release 13.0, V13.0.88"
        /*0030*/ 	.string	"Build cuda_13.0.r13.0/compiler.36424714_0"
        /*0030*/ 	.string	"-arch sm_100 -m 64 "



//--------------------- .note.nv.cuinfo           --------------------------
	.section	.note.nv.cuinfo,"",@"SHT_NOTE"
	.sectionflags	@"SHF_NOTE_NV_CUINFO"
        /*0018*/ 	.short	0x0002
        /*001a*/ 	.short	0x0064
        /*001c*/ 	.short	0x0082
	.zero		2


//--------------------- .nv.info                  --------------------------
	.section	.nv.info,"",@"SHT_CUDA_INFO"
	.align	4


	//----- nvinfo : EIATTR_REGCOUNT
	.align		4
        /*0000*/ 	.byte	0x04, 0x2f
        /*0002*/ 	.short	(.L_1 - .L_0)
	.align		4
.L_0:
        /*0004*/ 	.word	index@(_Z9test_mainPfPt17__nv_saturation_t)
        /*0008*/ 	.word	0x00000012


	//----- nvinfo : EIATTR_FRAME_SIZE
	.align		4
.L_1:
        /*000c*/ 	.byte	0x04, 0x11
        /*000e*/ 	.short	(.L_3 - .L_2)
	.align		4
.L_2:
        /*0010*/ 	.word	index@(_Z9test_mainPfPt17__nv_saturation_t)
        /*0014*/ 	.word	0x00000000


	//----- nvinfo : EIATTR_MIN_STACK_SIZE
	.align		4
.L_3:
        /*0018*/ 	.byte	0x04, 0x12
        /*001a*/ 	.short	(.L_5 - .L_4)
	.align		4
.L_4:
        /*001c*/ 	.word	index@(_Z9test_mainPfPt17__nv_saturation_t)
        /*0020*/ 	.word	0x00000000
.L_5:


//--------------------- .nv.compat                --------------------------
	.section	.nv.compat,"",@"SHT_CUDA_COMPAT_INFO"
	.align	4
        /*0000*/ 	.byte	0x02, 0x09, 0x00, 0x00, 0x02, 0x02, 0x02, 0x00, 0x02, 0x05, 0x05, 0x00, 0x03, 0x07, 0x01, 0x01
        /*0010*/ 	.byte	0x02, 0x03, 0x00, 0x00, 0x02, 0x06, 0x01, 0x00, 0x04, 0x0b, 0x08, 0x00, 0x01, 0x00, 0x00, 0x00
        /*0020*/ 	.byte	0x00, 0x00, 0x00, 0x00


//--------------------- .nv.info._Z9test_mainPfPt17__nv_saturation_t --------------------------
	.section	.nv.info._Z9test_mainPfPt17__nv_saturation_t,"",@"SHT_CUDA_INFO"
	.sectionflags	@""
	.align	4


	//----- nvinfo : EIATTR_CUDA_API_VERSION
	.align		4
        /*0000*/ 	.byte	0x04, 0x37
        /*0002*/ 	.short	(.L_7 - .L_6)
.L_6:
        /*0004*/ 	.word	0x00000082


	//----- nvinfo : EIATTR_KPARAM_INFO
	.align		4
.L_7:
        /*0008*/ 	.byte	0x04, 0x17
        /*000a*/ 	.short	(.L_9 - .L_8)
.L_8:
        /*000c*/ 	.word	0x00000000
        /*0010*/ 	.short	0x0002
        /*0012*/ 	.short	0x0010
        /*0014*/ 	.byte	0x00, 0xf0, 0x11, 0x00


	//----- nvinfo : EIATTR_KPARAM_INFO
	.align		4
.L_9:
        /*0018*/ 	.byte	0x04, 0x17
        /*001a*/ 	.short	(.L_11 - .L_10)
.L_10:
        /*001c*/ 	.word	0x00000000
        /*0020*/ 	.short	0x0001
        /*0022*/ 	.short	0x0008
        /*0024*/ 	.byte	0x00, 0xf5, 0x21, 0x00


	//----- nvinfo : EIATTR_KPARAM_INFO
	.align		4
.L_11:
        /*0028*/ 	.byte	0x04, 0x17
        /*002a*/ 	.short	(.L_13 - .L_12)
.L_12:
        /*002c*/ 	.word	0x00000000
        /*0030*/ 	.short	0x0000
        /*0032*/ 	.short	0x0000
        /*0034*/ 	.byte	0x00, 0xf5, 0x21, 0x00


	//----- nvinfo : EIATTR_SPARSE_MMA_MASK
	.align		4
.L_13:
        /*0038*/ 	.byte	0x03, 0x50
        /*003a*/ 	.short	0x0000


	//----- nvinfo : EIATTR_MAXREG_COUNT
	.align		4
        /*003c*/ 	.byte	0x03, 0x1b
        /*003e*/ 	.short	0x00ff


	//----- nvinfo : EIATTR_MERCURY_ISA_VERSION
	.align		4
        /*0040*/ 	.byte	0x03, 0x5f
        /*0042*/ 	.short	0x0101


	//----- nvinfo : EIATTR_VRC_CTA_INIT_COUNT
	.align		4
        /*0044*/ 	.byte	0x02, 0x4a
	.zero		1
	.zero		1


	//----- nvinfo : EIATTR_EXIT_INSTR_OFFSETS
	.align		4
        /*0048*/ 	.byte	0x04, 0x1c
        /*004a*/ 	.short	(.L_15 - .L_14)


	//   ....[0]....
.L_14:
        /*004c*/ 	.word	0x000017b0


	//----- nvinfo : EIATTR_CBANK_PARAM_SIZE
	.align		4
.L_15:
        /*0050*/ 	.byte	0x03, 0x19
        /*0052*/ 	.short	0x0014


	//----- nvinfo : EIATTR_PARAM_CBANK
	.align		4
        /*0054*/ 	.byte	0x04, 0x0a
        /*0056*/ 	.short	(.L_17 - .L_16)
	.align		4
.L_16:
        /*0058*/ 	.word	index@(.nv.constant0._Z9test_mainPfPt17__nv_saturation_t)
        /*005c*/ 	.short	0x0380
        /*005e*/ 	.short	0x0014


	//----- nvinfo : EIATTR_SW_WAR
	.align		4
.L_17:
        /*0060*/ 	.byte	0x04, 0x36
        /*0062*/ 	.short	(.L_19 - .L_18)
.L_18:
        /*0064*/ 	.word	0x00000008
.L_19:


//--------------------- .nv.callgraph             --------------------------
	.section	.nv.callgraph,"",@"SHT_CUDA_CALLGRAPH"
	.align	4
	.sectionentsize	8
	.align		4
        /*0000*/ 	.word	0x00000000
	.align		4
        /*0004*/ 	.word	0xffffffff
	.align		4
        /*0008*/ 	.word	0x00000000
	.align		4
        /*000c*/ 	.word	0xfffffffe
	.align		4
        /*0010*/ 	.word	0x00000000
	.align		4
        /*0014*/ 	.word	0xfffffffd
	.align		4
        /*0018*/ 	.word	0x00000000
	.align		4
        /*001c*/ 	.word	0xfffffffc


//--------------------- .text._Z9test_mainPfPt17__nv_saturation_t --------------------------
	.section	.text._Z9test_mainPfPt17__nv_saturation_t,"ax",@progbits
	.align	128
        .global         _Z9test_mainPfPt17__nv_saturation_t
        .type           _Z9test_mainPfPt17__nv_saturation_t,@function
        .size           _Z9test_mainPfPt17__nv_saturation_t,(.L_x_25 - _Z9test_mainPfPt17__nv_saturation_t)
        .other          _Z9test_mainPfPt17__nv_saturation_t,@"STO_CUDA_ENTRY STV_DEFAULT"
_Z9test_mainPfPt17__nv_saturation_t:
.text._Z9test_mainPfPt17__nv_saturation_t:
[----:B------:R-:W-:Y:S08]  /*0000*/  LDC R1, c[0x0][0x37c] ;  /* 0x0000df00ff017b82 */ /* 0x000ff00000000800 */
[----:B------:R-:W0:Y:S01]  /*0010*/  LDC.64 R6, c[0x0][0x380] ;  /* 0x0000e000ff067b82 */ /* 0x000e220000000a00 */
[----:B------:R-:W0:Y:S07]  /*0020*/  LDCU.64 UR4, c[0x0][0x358] ;  /* 0x00006b00ff0477ac */ /* 0x000e2e0008000a00 */
[----:B------:R-:W1:Y:S01]  /*0030*/  LDC R0, c[0x0][0x390] ;  /* 0x0000e400ff007b82 */ /* 0x000e620000000800 */
[----:B0-----:R-:W2:Y:S04]  /*0040*/  LDG.E R4, desc[UR4][R6.64] ;  /* 0x0000000406047981 */ /* 0x001ea8000c1e1900 */
[----:B------:R0:W5:Y:S01]  /*0050*/  LDG.E R3, desc[UR4][R6.64+0x4] ;  /* 0x0000040406037981 */ /* 0x000162000c1e1900 */
[----:B-1----:R-:W-:-:S03]  /*0060*/  ISETP.NE.AND P1, PT, R0, 0x1, PT ;  /* 0x000000010000780c */ /* 0x002fc60003f25270 */
[----:B------:R0:W5:Y:S10]  /*0070*/  LDG.E R2, desc[UR4][R6.64+0x8] ;  /* 0x0000080406027981 */ /* 0x000174000c1e1900 */
[----:B--2---:R-:W-:Y:S01]  /*0080*/  @!P1 F2FP.SATFINITE.E4M3.F32.PACK_AB_MERGE_C R0, RZ, R4, RZ ;  /* 0x00000004ff00923e */ /* 0x004fe200048070ff */
[----:B0-----:R-:W-:Y:S06]  /*0090*/  @!P1 BRA `(.L_x_0) ;  /* 0x0000000000dc9947 */ /* 0x001fec0003800000 */
[----:B------:R-:W-:-:S04]  /*00a0*/  LOP3.LUT R0, R4, 0x7fffffff, RZ, 0xc0, !PT ;  /* 0x7fffffff04007812 */ /* 0x000fc800078ec0ff */
[----:B------:R-:W-:Y:S02]  /*00b0*/  ISETP.GT.U32.AND P0, PT, R0, 0x7f800000, PT ;  /* 0x7f8000000000780c */ /* 0x000fe40003f04070 */
[----:B------:R-:W-:Y:S02]  /*00c0*/  PRMT R0, RZ, 0x7610, R0 ;  /* 0x00007610ff007816 */ /* 0x000fe40000000000 */
[----:B------:R-:W-:-:S06]  /*00d0*/  SEL R6, R4, 0x7fffffff, !P0 ;  /* 0x7fffffff04067807 */ /* 0x000fcc0004000000 */
[----:B------:R-:W0:Y:S02]  /*00e0*/  F2F.F64.F32 R6, R6 ;  /* 0x0000000600067310 */ /* 0x000e240000201800 */
[----:B0-----:R-:W-:-:S10]  /*00f0*/  DADD R8, -RZ, |R6| ;  /* 0x00000000ff087229 */ /* 0x001fd40000000506 */
[----:B------:R-:W-:-:S04]  /*0100*/  ISETP.GE.U32.AND P0, PT, R8, 0x1, PT ;  /* 0x000000010800780c */ /* 0x000fc80003f06070 */
[----:B------:R-:W-:-:S13]  /*0110*/  ISETP.GE.U32.AND.EX P0, PT, R9, 0x3f500000, PT, P0 ;  /* 0x3f5000000900780c */ /* 0x000fda0003f06100 */
[----:B------:R-:W-:Y:S05]  /*0120*/  @!P0 BRA `(.L_x_1) ;  /* 0x0000000000b08947 */ /* 0x000fea0003800000 */
[----:B------:R-:W-:Y:S01]  /*0130*/  ISETP.GT.U32.AND P0, PT, R8, RZ, PT ;  /* 0x000000ff0800720c */ /* 0x000fe20003f04070 */
[----:B------:R-:W-:-:S03]  /*0140*/  IMAD.MOV.U32 R0, RZ, RZ, 0x7f ;  /* 0x0000007fff007424 */ /* 0x000fc600078e00ff */
[----:B------:R-:W-:-:S13]  /*0150*/  ISETP.GT.U32.AND.EX P0, PT, R9, 0x407d0000, PT, P0 ;  /* 0x407d00000900780c */ /* 0x000fda0003f04100 */
[----:B------:R-:W-:Y:S05]  /*0160*/  @P0 BRA `(.L_x_1) ;  /* 0x0000000000a00947 */ /* 0x000fea0003800000 */
[----:B------:R-:W-:Y:S02]  /*0170*/  ISETP.GE.U32.AND P0, PT, R8, RZ, PT ;  /* 0x000000ff0800720c */ /* 0x000fe40003f06070 */
[--C-:B------:R-:W-:Y:S02]  /*0180*/  SHF.R.U32.HI R8, RZ, 0x11, R7.reuse ;  /* 0x00000011ff087819 */ /* 0x100fe40000011607 */
[----:B------:R-:W-:Y:S02]  /*0190*/  ISETP.GE.U32.AND.EX P0, PT, R9, 0x3f900000, PT, P0 ;  /* 0x3f9000000900780c */ /* 0x000fe40003f06100 */
[----:B------:R-:W-:Y:S02]  /*01a0*/  SHF.R.U32.HI R5, RZ, 0x14, R7 ;  /* 0x00000014ff057819 */ /* 0x000fe40000011607 */
[----:B------:R-:W-:-:S09]  /*01b0*/  LOP3.LUT R8, R8, 0x7, RZ, 0xc0, !PT ;  /* 0x0000000708087812 */ /* 0x000fd200078ec0ff */
[----:B------:R-:W-:Y:S05]  /*01c0*/  @!P0 BRA `(.L_x_2) ;  /* 0x0000000000308947 */ /* 0x000fea0003800000 */
[C---:B------:R-:W-:Y:S02]  /*01d0*/  ISETP.NE.U32.AND P2, PT, R6.reuse, RZ, PT ;  /* 0x000000ff0600720c */ /* 0x040fe40003f45070 */
[C---:B------:R-:W-:Y:S02]  /*01e0*/  LOP3.LUT R0, R7.reuse, 0x3ffff, RZ, 0xc0, !PT ;  /* 0x0003ffff07007812 */ /* 0x040fe400078ec0ff */
[----:B------:R-:W-:Y:S02]  /*01f0*/  ISETP.GT.U32.AND P0, PT, R6, RZ, PT ;  /* 0x000000ff0600720c */ /* 0x000fe40003f04070 */
[----:B------:R-:W-:Y:S02]  /*0200*/  LOP3.LUT R9, R7, 0x1ffff, RZ, 0xc0, !PT ;  /* 0x0001ffff07097812 */ /* 0x000fe400078ec0ff */
[----:B------:R-:W-:Y:S01]  /*0210*/  ISETP.NE.AND.EX P2, PT, R0, 0x30000, PT, P2 ;  /* 0x000300000000780c */ /* 0x000fe20003f45320 */
[----:B------:R-:W-:-:S03]  /*0220*/  IMAD R0, R5, 0x8, R8 ;  /* 0x0000000805007824 */ /* 0x000fc600078e0208 */
[----:B------:R-:W-:Y:S01]  /*0230*/  ISETP.GT.U32.OR.EX P0, PT, R9, 0x10000, !P2, P0 ;  /* 0x000100000900780c */ /* 0x000fe20005704500 */
[----:B------:R-:W-:-:S12]  /*0240*/  VIADD R5, R0, 0x1 ;  /* 0x0000000100057836 */ /* 0x000fd80000000000 */
[----:B------:R-:W-:-:S04]  /*0250*/  @!P0 IMAD.MOV R5, RZ, RZ, R0 ;  /* 0x000000ffff058224 */ /* 0x000fc800078e0200 */
[----:B------:R-:W-:-:S05]  /*0260*/  VIADD R5, R5, 0x40 ;  /* 0x0000004005057836 */ /* 0x000fca0000000000 */
[----:B------:R-:W-:Y:S01]  /*0270*/  PRMT R0, R5, 0x7610, R0 ;  /* 0x0000761005007816 */ /* 0x000fe20000000000 */
[----:B------:R-:W-:Y:S06]  /*0280*/  BRA `(.L_x_1) ;  /* 0x0000000000587947 */ /* 0x000fec0003800000 */
.L_x_2:
[----:B------:R-:W-:Y:S01]  /*0290*/  IMAD.MOV R0, RZ, RZ, -R5 ;  /* 0x000000ffff007224 */ /* 0x000fe200078e0a05 */
[----:B------:R-:W-:-:S04]  /*02a0*/  IADD3 R9, P0, PT, RZ, -0x1, RZ ;  /* 0xffffffffff097810 */ /* 0x000fc80007f1e0ff */
[----:B------:R-:W-:Y:S02]  /*02b0*/  PRMT R0, R0, 0x7710, RZ ;  /* 0x0000771000007816 */ /* 0x000fe400000000ff */
[----:B------:R-:W-:-:S03]  /*02c0*/  LOP3.LUT R10, R9, R6, RZ, 0xc0, !PT ;  /* 0x00000006090a7212 */ /* 0x000fc600078ec0ff */
[----:B------:R-:W-:-:S05]  /*02d0*/  VIADD R0, R0, 0xfffffff9 ;  /* 0xfffffff900007836 */ /* 0x000fca0000000000 */
[----:B------:R-:W-:Y:S02]  /*02e0*/  LOP3.LUT R5, R0, 0xff, RZ, 0xc0, !PT ;  /* 0x000000ff00057812 */ /* 0x000fe400078ec0ff */
[----:B------:R-:W-:Y:S02]  /*02f0*/  LOP3.LUT R0, R8, 0x8, RZ, 0xfc, !PT ;  /* 0x0000000808007812 */ /* 0x000fe400078efcff */
[-C--:B------:R-:W-:Y:S02]  /*0300*/  SHF.L.U64.HI R11, RZ, R5.reuse, 0x20000 ;  /* 0x00020000ff0b7419 */ /* 0x080fe40000010205 */
[----:B------:R-:W-:Y:S02]  /*0310*/  SHF.L.U64.HI R9, RZ, R5, 0x10000 ;  /* 0x00010000ff097419 */ /* 0x000fe40000010205 */
[----:B------:R-:W-:Y:S02]  /*0320*/  IADD3.X R11, PT, PT, R11, -0x1, RZ, P0, !PT ;  /* 0xffffffff0b0b7810 */ /* 0x000fe400007fe4ff */
[----:B------:R-:W-:-:S02]  /*0330*/  ISETP.GT.U32.AND P0, PT, R10, RZ, PT ;  /* 0x000000ff0a00720c */ /* 0x000fc40003f04070 */
[----:B------:R-:W-:Y:S02]  /*0340*/  LOP3.LUT R12, R11, 0x100000, R7, 0xe0, !PT ;  /* 0x001000000b0c7812 */ /* 0x000fe400078ee007 */
[----:B------:R-:W-:Y:S02]  /*0350*/  SHF.R.U32.HI R5, RZ, R5, R0 ;  /* 0x00000005ff057219 */ /* 0x000fe40000011600 */
[----:B------:R-:W-:-:S13]  /*0360*/  ISETP.GT.U32.AND.EX P0, PT, R12, R9, PT, P0 ;  /* 0x000000090c00720c */ /* 0x000fda0003f04100 */
[----:B------:R-:W-:Y:S05]  /*0370*/  @P0 BRA `(.L_x_3) ;  /* 0x0000000000180947 */ /* 0x000fea0003800000 */
[C---:B------:R-:W-:Y:S02]  /*0380*/  LOP3.LUT R0, R5.reuse, 0x1, RZ, 0xc0, !PT ;  /* 0x0000000105007812 */ /* 0x040fe400078ec0ff */
[----:B------:R-:W-:Y:S02]  /*0390*/  ISETP.NE.U32.AND P2, PT, R10, RZ, PT ;  /* 0x000000ff0a00720c */ /* 0x000fe40003f45070 */
[----:B------:R-:W-:Y:S02]  /*03a0*/  ISETP.NE.U32.AND P0, PT, R0, 0x1, PT ;  /* 0x000000010000780c */ /* 0x000fe40003f05070 */
[----:B------:R-:W-:Y:S02]  /*03b0*/  PRMT R0, R5, 0x7610, R0 ;  /* 0x0000761005007816 */ /* 0x000fe40000000000 */
[----:B------:R-:W-:-:S13]  /*03c0*/  ISETP.NE.OR.EX P0, PT, R12, R9, P0, P2 ;  /* 0x000000090c00720c */ /* 0x000fda0000705720 */
[----:B------:R-:W-:Y:S05]  /*03d0*/  @P0 BRA `(.L_x_1) ;  /* 0x0000000000040947 */ /* 0x000fea0003800000 */
.L_x_3:
[----:B------:R-:W-:-:S07]  /*03e0*/  VIADD R0, R5, 0x1 ;  /* 0x0000000105007836 */ /* 0x000fce0000000000 */
.L_x_1:
[----:B------:R-:W-:-:S04]  /*03f0*/  SHF.R.U32.HI R7, RZ, 0x18, R7 ;  /* 0x00000018ff077819 */ /* 0x000fc80000011607 */
[----:B------:R-:W-:-:S07]  /*0400*/  LOP3.LUT R0, R0, 0x80, R7, 0xf8, !PT ;  /* 0x0000008000007812 */ /* 0x000fce00078ef807 */
.L_x_0:
[----:B-----5:R-:W-:Y:S01]  /*0410*/  @!P1 F2FP.SATFINITE.E4M3.F32.PACK_AB_MERGE_C R5, RZ, R3, RZ ;  /* 0x00000003ff05923e */ /* 0x020fe200048070ff */
[----:B------:R-:W-:Y:S06]  /*0420*/  @!P1 BRA `(.L_x_4) ;  /* 0x0000000000dc9947 */ /* 0x000fec0003800000 */
        /* <DEDUP_REMOVED lines=16> */
[----:B------:R-:W-:-:S04]  /*0530*/  SHF.R.U32.HI R9, RZ, 0x11, R7 ;  /* 0x00000011ff097819 */ /* 0x000fc80000011607 */
[----:B------:R-:W-:-:S07]  /*0540*/  LOP3.LUT R9, R9, 0x7, RZ, 0xc0, !PT ;  /* 0x0000000709097812 */ /* 0x000fce00078ec0ff */
        /* <DEDUP_REMOVED lines=13> */
.L_x_6:
        /* <DEDUP_REMOVED lines=21> */
.L_x_7:
[----:B------:R-:W-:-:S07]  /*0770*/  VIADD R5, R8, 0x1 ;  /* 0x0000000108057836 */ /* 0x000fce0000000000 */
.L_x_5:
[----:B------:R-:W-:-:S04]  /*0780*/  SHF.R.U32.HI R6, RZ, 0x18, R7 ;  /* 0x00000018ff067819 */ /* 0x000fc80000011607 */
[----:B------:R-:W-:-:S07]  /*0790*/  LOP3.LUT R5, R5, 0x80, R6, 0xf8, !PT ;  /* 0x0000008005057812 */ /* 0x000fce00078ef806 */
.L_x_4:
[----:B------:R-:W-:Y:S01]  /*07a0*/  @!P1 F2FP.SATFINITE.E4M3.F32.PACK_AB_MERGE_C R6, RZ, R2, RZ ;  /* 0x00000002ff06923e */ /* 0x000fe200048070ff */
[----:B------:R-:W-:Y:S06]  /*07b0*/  @!P1 BRA `(.L_x_8) ;  /* 0x0000000000e49947 */ /* 0x000fec0003800000 */
[----:B------:R-:W-:Y:S02]  /*07c0*/  LOP3.LUT R6, R2, 0x7fffffff, RZ, 0xc0, !PT ;  /* 0x7fffffff02067812 */ /* 0x000fe400078ec0ff */
[----:B------:R-:W-:Y:S02]  /*07d0*/  PRMT R10, RZ, 0x7610, R10 ;  /* 0x00007610ff0a7816 */ /* 0x000fe4000000000a */
[----:B------:R-:W-:-:S04]  /*07e0*/  ISETP.GT.U32.AND P0, PT, R6, 0x7f800000, PT ;  /* 0x7f8000000600780c */ /* 0x000fc80003f04070 */
        /* <DEDUP_REMOVED lines=28> */
.L_x_10:
        /* <DEDUP_REMOVED lines=15> */
[----:B------:R-:W-:Y:S02]  /*0aa0*/  LOP3.LUT R9, R8, 0x1, RZ, 0xc0, !PT ;  /* 0x0000000108097812 */ /* 0x000fe400078ec0ff */
[----:B------:R-:W-:Y:S02]  /*0ab0*/  ISETP.NE.U32.AND P2, PT, R12, RZ, PT ;  /* 0x000000ff0c00720c */ /* 0x000fe40003f45070 */
[----:B------:R-:W-:Y:S02]  /*0ac0*/  ISETP.NE.U32.AND P0, PT, R9, 0x1, PT ;  /* 0x000000010900780c */ /* 0x000fe40003f05070 */
[----:B------:R-:W-:Y:S02]  /*0ad0*/  PRMT R10, R8, 0x7610, R10 ;  /* 0x00007610080a7816 */ /* 0x000fe4000000000a */
[----:B------:R-:W-:-:S13]  /*0ae0*/  ISETP.NE.OR.EX P0, PT, R14, R11, P0, P2 ;  /* 0x0000000b0e00720c */ /* 0x000fda0000705720 */
[----:B------:R-:W-:Y:S05]  /*0af0*/  @P0 BRA `(.L_x_9) ;  /* 0x0000000000080947 */ /* 0x000fea0003800000 */
.L_x_11:
[----:B------:R-:W-:-:S05]  /*0b00*/  VIADD R8, R8, 0x1 ;  /* 0x0000000108087836 */ /* 0x000fca0000000000 */
[----:B------:R-:W-:-:S07]  /*0b10*/  PRMT R10, R8, 0x7610, R10 ;  /* 0x00007610080a7816 */ /* 0x000fce000000000a */
.L_x_9:
[----:B------:R-:W-:-:S04]  /*0b20*/  SHF.R.U32.HI R7, RZ, 0x18, R7 ;  /* 0x00000018ff077819 */ /* 0x000fc80000011607 */
[----:B------:R-:W-:-:S04]  /*0b30*/  LOP3.LUT R10, R10, 0x80, R7, 0xf8, !PT ;  /* 0x000000800a0a7812 */ /* 0x000fc800078ef807 */
[----:B------:R-:W-:-:S07]  /*0b40*/  PRMT R6, R10, 0x7610, R6 ;  /* 0x000076100a067816 */ /* 0x000fce0000000006 */
.L_x_8:
[----:B------:R-:W-:Y:S01]  /*0b50*/  @!P1 F2FP.SATFINITE.E5M2.F32.PACK_AB_MERGE_C R7, RZ, R4, RZ ;  /* 0x00000004ff07923e */ /* 0x000fe200048060ff */
[----:B------:R-:W-:Y:S06]  /*0b60*/  @!P1 BRA `(.L_x_12) ;  /* 0x0000000000ec9947 */ /* 0x000fec0003800000 */
[----:B------:R-:W-:-:S04]  /*0b70*/  LOP3.LUT R7, R4, 0x7fffffff, RZ, 0xc0, !PT ;  /* 0x7fffffff04077812 */ /* 0x000fc800078ec0ff */
[----:B------:R-:W-:-:S04]  /*0b80*/  ISETP.GT.U32.AND P0, PT, R7, 0x7f800000, PT ;  /* 0x7f8000000700780c */ /* 0x000fc80003f04070 */
[----:B------:R-:W-:Y:S02]  /*0b90*/  SEL R8, R4, 0x7fffffff, !P0 ;  /* 0x7fffffff04087807 */ /* 0x000fe40004000000 */
[----:B------:R-:W-:-:S04]  /*0ba0*/  PRMT R4, RZ, 0x7610, R4 ;  /* 0x00007610ff047816 */ /* 0x000fc80000000004 */
[----:B------:R-:W0:Y:S02]  /*0bb0*/  F2F.F64.F32 R8, R8 ;  /* 0x0000000800087310 */ /* 0x000e240000201800 */
[----:B0-----:R-:W-:-:S10]  /*0bc0*/  DADD R10, -RZ, |R8| ;  /* 0x00000000ff0a7229 */ /* 0x001fd40000000508 */
[----:B------:R-:W-:-:S04]  /*0bd0*/  ISETP.GE.U32.AND P0, PT, R10, 0x1, PT ;  /* 0x000000010a00780c */ /* 0x000fc80003f06070 */
[----:B------:R-:W-:-:S13]  /*0be0*/  ISETP.GE.U32.AND.EX P2, PT, R11, 0x3ee00000, PT, P0 ;  /* 0x3ee000000b00780c */ /* 0x000fda0003f46100 */
[----:B------:R-:W-:Y:S05]  /*0bf0*/  @!P2 BRA `(.L_x_13) ;  /* 0x0000000000bca947 */ /* 0x000fea0003800000 */
[----:B------:R-:W-:Y:S02]  /*0c00*/  ISETP.GE.U32.AND.EX P0, PT, R11, 0x7ff00000, PT, P0 ;  /* 0x7ff000000b00780c */ /* 0x000fe40003f06100 */
[----:B------:R-:W-:-:S04]  /*0c10*/  SHF.R.U32.HI R12, RZ, 0x12, R9 ;  /* 0x00000012ff0c7819 */ /* 0x000fc80000011609 */
[----:B------:R-:W-:-:S07]  /*0c20*/  LOP3.LUT R12, R12, 0x3, RZ, 0xc0, !PT ;  /* 0x000000030c0c7812 */ /* 0x000fce00078ec0ff */
[----:B------:R-:W-:Y:S01]  /*0c30*/  @P0 LOP3.LUT R4, R12, 0x7e, RZ, 0xfc, !PT ;  /* 0x0000007e0c040812 */ /* 0x000fe200078efcff */
[----:B------:R-:W-:Y:S06]  /*0c40*/  @P0 BRA `(.L_x_13) ;  /* 0x0000000000a80947 */ /* 0x000fec0003800000 */
[----:B------:R-:W-:Y:S01]  /*0c50*/  ISETP.GT.U32.AND P0, PT, R10, -0x1, PT ;  /* 0xffffffff0a00780c */ /* 0x000fe20003f04070 */
[----:B------:R-:W-:-:S03]  /*0c60*/  IMAD.MOV.U32 R4, RZ, RZ, 0x7c ;  /* 0x0000007cff047424 */ /* 0x000fc600078e00ff */
[----:B------:R-:W-:-:S13]  /*0c70*/  ISETP.GT.U32.AND.EX P0, PT, R11, 0x40edffff, PT, P0 ;  /* 0x40edffff0b00780c */ /* 0x000fda0003f04100 */
[----:B------:R-:W-:Y:S05]  /*0c80*/  @P0 BRA `(.L_x_13) ;  /* 0x0000000000980947 */ /* 0x000fea0003800000 */
[----:B------:R-:W-:Y:S02]  /*0c90*/  ISETP.GE.U32.AND P0, PT, R10, RZ, PT ;  /* 0x000000ff0a00720c */ /* 0x000fe40003f06070 */
[----:B------:R-:W-:Y:S02]  /*0ca0*/  SHF.R.U32.HI R7, RZ, 0x14, R9 ;  /* 0x00000014ff077819 */ /* 0x000fe40000011609 */
[----:B------:R-:W-:-:S13]  /*0cb0*/  ISETP.GE.U32.AND.EX P0, PT, R11, 0x3f100000, PT, P0 ;  /* 0x3f1000000b00780c */ /* 0x000fda0003f06100 */
        /* <DEDUP_REMOVED lines=13> */
.L_x_14:
        /* <DEDUP_REMOVED lines=21> */
.L_x_15:
[----:B------:R-:W-:-:S07]  /*0ee0*/  VIADD R4, R7, 0x1 ;  /* 0x0000000107047836 */ /* 0x000fce0000000000 */
.L_x_13:
[----:B------:R-:W-:-:S04]  /*0ef0*/  SHF.R.U32.HI R9, RZ, 0x18, R9 ;  /* 0x00000018ff097819 */ /* 0x000fc80000011609 */
[----:B------:R-:W-:-:S04]  /*0f00*/  LOP3.LUT R4, R4, 0x80, R9, 0xf8, !PT ;  /* 0x0000008004047812 */ /* 0x000fc800078ef809 */
[----:B------:R-:W-:-:S07]  /*0f10*/  PRMT R7, R4, 0x7610, R7 ;  /* 0x0000761004077816 */ /* 0x000fce0000000007 */
.L_x_12:
        /* <DEDUP_REMOVED lines=24> */
[C---:B------:R-:W-:Y:S01]  /*10a0*/  ISETP.NE.U32.AND P2, PT, R8.reuse, RZ, PT ;  /* 0x000000ff0800720c */ /* 0x040fe20003f45070 */
[----:B------:R-:W-:Y:S01]  /*10b0*/  IMAD R3, R3, 0x4, R12 ;  /* 0x0000000403037824 */ /* 0x000fe200078e020c */
[C---:B------:R-:W-:Y:S02]  /*10c0*/  LOP3.LUT R4, R9.reuse, 0x7ffff, RZ, 0xc0, !PT ;  /* 0x0007ffff09047812 */ /* 0x040fe400078ec0ff */
[----:B------:R-:W-:Y:S02]  /*10d0*/  ISETP.GT.U32.AND P0, PT, R8, RZ, PT ;  /* 0x000000ff0800720c */ /* 0x000fe40003f04070 */
[----:B------:R-:W-:Y:S02]  /*10e0*/  LOP3.LUT R10, R9, 0x3ffff, RZ, 0xc0, !PT ;  /* 0x0003ffff090a7812 */ /* 0x000fe400078ec0ff */
[----:B------:R-:W-:Y:S01]  /*10f0*/  ISETP.NE.AND.EX P2, PT, R4, 0x60000, PT, P2 ;  /* 0x000600000400780c */ /* 0x000fe20003f45320 */
[----:B------:R-:W-:-:S03]  /*1100*/  VIADD R4, R3, 0x1 ;  /* 0x0000000103047836 */ /* 0x000fc60000000000 */
[----:B------:R-:W-:-:S13]  /*1110*/  ISETP.GT.U32.OR.EX P0, PT, R10, 0x20000, !P2, P0 ;  /* 0x000200000a00780c */ /* 0x000fda0005704500 */
[----:B------:R-:W-:-:S04]  /*1120*/  @!P0 IMAD.MOV R4, RZ, RZ, R3 ;  /* 0x000000ffff048224 */ /* 0x000fc800078e0203 */
[----:B------:R-:W-:-:S05]  /*1130*/  VIADD R4, R4, 0x40 ;  /* 0x0000004004047836 */ /* 0x000fca0000000000 */
[----:B------:R-:W-:Y:S01]  /*1140*/  PRMT R3, R4, 0x7610, R3 ;  /* 0x0000761004037816 */ /* 0x000fe20000000003 */
[----:B------:R-:W-:Y:S06]  /*1150*/  BRA `(.L_x_17) ;  /* 0x0000000000587947 */ /* 0x000fec0003800000 */
.L_x_18:
[----:B------:R-:W-:-:S05]  /*1160*/  IMAD.MOV R3, RZ, RZ, -R3 ;  /* 0x000000ffff037224 */ /* 0x000fca00078e0a03 */
[----:B------:R-:W-:-:S05]  /*1170*/  PRMT R3, R3, 0x7710, RZ ;  /* 0x0000771003037816 */ /* 0x000fca00000000ff */
[----:B------:R-:W-:-:S05]  /*1180*/  VIADD R3, R3, 0xfffffff1 ;  /* 0xfffffff103037836 */ /* 0x000fca0000000000 */
[----:B------:R-:W-:Y:S02]  /*1190*/  LOP3.LUT R4, R3, 0xff, RZ, 0xc0, !PT ;  /* 0x000000ff03047812 */ /* 0x000fe400078ec0ff */
[----:B------:R-:W-:Y:S02]  /*11a0*/  IADD3 R3, P0, PT, RZ, -0x1, RZ ;  /* 0xffffffffff037810 */ /* 0x000fe40007f1e0ff */
[----:B------:R-:W-:Y:S02]  /*11b0*/  SHF.L.U64.HI R11, RZ, R4, 0x40000 ;  /* 0x00040000ff0b7419 */ /* 0x000fe40000010204 */
[----:B------:R-:W-:Y:S02]  /*11c0*/  LOP3.LUT R13, R3, R8, RZ, 0xc0, !PT ;  /* 0x00000008030d7212 */ /* 0x000fe400078ec0ff */
[----:B------:R-:W-:Y:S02]  /*11d0*/  IADD3.X R11, PT, PT, R11, -0x1, RZ, P0, !PT ;  /* 0xffffffff0b0b7810 */ /* 0x000fe400007fe4ff */
[----:B------:R-:W-:-:S02]  /*11e0*/  ISETP.GT.U32.AND P0, PT, R13, RZ, PT ;  /* 0x000000ff0d00720c */ /* 0x000fc40003f04070 */
[----:B------:R-:W-:Y:S02]  /*11f0*/  SHF.L.U64.HI R10, RZ, R4, 0x20000 ;  /* 0x00020000ff0a7419 */ /* 0x000fe40000010204 */
[----:B------:R-:W-:Y:S02]  /*1200*/  LOP3.LUT R11, R11, 0x100000, R9, 0xe0, !PT ;  /* 0x001000000b0b7812 */ /* 0x000fe400078ee009 */
[----:B------:R-:W-:Y:S02]  /*1210*/  LOP3.LUT R3, R12, 0x4, RZ, 0xfc, !PT ;  /* 0x000000040c037812 */ /* 0x000fe400078efcff */
[----:B------:R-:W-:Y:S02]  /*1220*/  ISETP.GT.U32.AND.EX P0, PT, R11, R10, PT, P0 ;  /* 0x0000000a0b00720c */ /* 0x000fe40003f04100 */
[----:B------:R-:W-:-:S11]  /*1230*/  SHF.R.U32.HI R4, RZ, R4, R3 ;  /* 0x00000004ff047219 */ /* 0x000fd60000011603 */
[----:B------:R-:W-:Y:S05]  /*1240*/  @P0 BRA `(.L_x_19) ;  /* 0x0000000000180947 */ /* 0x000fea0003800000 */
[C---:B------:R-:W-:Y:S02]  /*1250*/  LOP3.LUT R3, R4.reuse, 0x1, RZ, 0xc0, !PT ;  /* 0x0000000104037812 */ /* 0x040fe400078ec0ff */
[----:B------:R-:W-:Y:S02]  /*1260*/  ISETP.NE.U32.AND P2, PT, R13, RZ, PT ;  /* 0x000000ff0d00720c */ /* 0x000fe40003f45070 */
[----:B------:R-:W-:Y:S02]  /*1270*/  ISETP.NE.U32.AND P0, PT, R3, 0x1, PT ;  /* 0x000000010300780c */ /* 0x000fe40003f05070 */
[----:B------:R-:W-:Y:S02]  /*1280*/  PRMT R3, R4, 0x7610, R3 ;  /* 0x0000761004037816 */ /* 0x000fe40000000003 */
[----:B------:R-:W-:-:S13]  /*1290*/  ISETP.NE.OR.EX P0, PT, R11, R10, P0, P2 ;  /* 0x0000000a0b00720c */ /* 0x000fda0000705720 */
[----:B------:R-:W-:Y:S05]  /*12a0*/  @P0 BRA `(.L_x_17) ;  /* 0x0000000000040947 */ /* 0x000fea0003800000 */
.L_x_19:
[----:B------:R-:W-:-:S07]  /*12b0*/  VIADD R3, R4, 0x1 ;  /* 0x0000000104037836 */ /* 0x000fce0000000000 */
.L_x_17:
[----:B------:R-:W-:-:S04]  /*12c0*/  SHF.R.U32.HI R8, RZ, 0x18, R9 ;  /* 0x00000018ff087819 */ /* 0x000fc80000011609 */
[----:B------:R-:W-:-:S04]  /*12d0*/  LOP3.LUT R3, R3, 0x80, R8, 0xf8, !PT ;  /* 0x0000008003037812 */ /* 0x000fc800078ef808 */
[----:B------:R-:W-:-:S07]  /*12e0*/  PRMT R4, R3, 0x7610, R4 ;  /* 0x0000761003047816 */ /* 0x000fce0000000004 */
.L_x_16:
[----:B------:R-:W-:-:S04]  /*12f0*/  @!P1 F2FP.SATFINITE.E5M2.F32.PACK_AB_MERGE_C R3, RZ, R2, RZ ;  /* 0x00000002ff03923e */ /* 0x000fc800048060ff */
[----:B------:R-:W-:Y:S01]  /*1300*/  @!P1 PRMT R8, R3, 0x7610, R8 ;  /* 0x0000761003089816 */ /* 0x000fe20000000008 */
        /* <DEDUP_REMOVED lines=23> */
[----:B------:R-:W-:Y:S01]  /*1480*/  ISETP.NE.U32.AND P0, PT, R2, RZ, PT ;  /* 0x000000ff0200720c */ /* 0x000fe20003f05070 */
        /* <DEDUP_REMOVED lines=11> */
.L_x_22:
        /* <DEDUP_REMOVED lines=17> */
[----:B------:R-:W-:-:S04]  /*1650*/  ISETP.NE.U32.AND P0, PT, R9, 0x1, PT ;  /* 0x000000010900780c */ /* 0x000fc80003f05070 */
[----:B------:R-:W-:Y:S02]  /*1660*/  ISETP.NE.OR.EX P0, PT, R13, R10, P0, P1 ;  /* 0x0000000a0d00720c */ /* 0x000fe40000705710 */
[----:B------:R-:W-:-:S11]  /*1670*/  PRMT R10, R8, 0x7610, R10 ;  /* 0x00007610080a7816 */ /* 0x000fd6000000000a */
[----:B------:R-:W-:Y:S05]  /*1680*/  @P0 BRA `(.L_x_21) ;  /* 0x0000000000080947 */ /* 0x000fea0003800000 */
.L_x_23:
[----:B------:R-:W-:-:S05]  /*1690*/  VIADD R8, R8, 0x1 ;  /* 0x0000000108087836 */ /* 0x000fca0000000000 */
[----:B------:R-:W-:-:S07]  /*16a0*/  PRMT R10, R8, 0x7610, R10 ;  /* 0x00007610080a7816 */ /* 0x000fce000000000a */
.L_x_21:
[----:B------:R-:W-:-:S04]  /*16b0*/  SHF.R.U32.HI R3, RZ, 0x18, R3 ;  /* 0x00000018ff037819 */ /* 0x000fc80000011603 */
[----:B------:R-:W-:-:S04]  /*16c0*/  LOP3.LUT R10, R10, 0x80, R3, 0xf8, !PT ;  /* 0x000000800a0a7812 */ /* 0x000fc800078ef803 */
[----:B------:R-:W-:-:S07]  /*16d0*/  PRMT R8, R10, 0x7610, R8 ;  /* 0x000076100a087816 */ /* 0x000fce0000000008 */
.L_x_20:
[----:B------:R-:W0:Y:S01]  /*16e0*/  LDC.64 R2, c[0x0][0x388] ;  /* 0x0000e200ff027b82 */ /* 0x000e220000000a00 */
[----:B------:R-:W-:Y:S02]  /*16f0*/  LOP3.LUT R11, R5, 0xff, RZ, 0xc0, !PT ;  /* 0x000000ff050b7812 */ /* 0x000fe400078ec0ff */
[----:B------:R-:W-:Y:S02]  /*1700*/  LOP3.LUT R13, R0, 0xff, RZ, 0xc0, !PT ;  /* 0x000000ff000d7812 */ /* 0x000fe400078ec0ff */
[----:B------:R-:W-:Y:S02]  /*1710*/  LOP3.LUT R9, R6, 0xff, RZ, 0xc0, !PT ;  /* 0x000000ff06097812 */ /* 0x000fe400078ec0ff */
[----:B------:R-:W-:Y:S02]  /*1720*/  LOP3.LUT R7, R7, 0xff, RZ, 0xc0, !PT ;  /* 0x000000ff07077812 */ /* 0x000fe400078ec0ff */
[----:B------:R-:W-:Y:S02]  /*1730*/  LOP3.LUT R5, R4, 0xff, RZ, 0xc0, !PT ;  /* 0x000000ff04057812 */ /* 0x000fe400078ec0ff */
[----:B------:R-:W-:Y:S01]  /*1740*/  LOP3.LUT R15, R8, 0xff, RZ, 0xc0, !PT ;  /* 0x000000ff080f7812 */ /* 0x000fe200078ec0ff */
[----:B0-----:R-:W-:Y:S04]  /*1750*/  STG.E.U16 desc[UR4][R2.64], R13 ;  /* 0x0000000d02007986 */ /* 0x001fe8000c101504 */
[----:B------:R-:W-:Y:S04]  /*1760*/  STG.E.U16 desc[UR4][R2.64+0x2], R11 ;  /* 0x0000020b02007986 */ /* 0x000fe8000c101504 */
[----:B------:R-:W-:Y:S04]  /*1770*/  STG.E.U16 desc[UR4][R2.64+0x4], R9 ;  /* 0x0000040902007986 */ /* 0x000fe8000c101504 */
[----:B------:R-:W-:Y:S04]  /*1780*/  STG.E.U16 desc[UR4][R2.64+0x6], R7 ;  /* 0x0000060702007986 */ /* 0x000fe8000c101504 */
[----:B------:R-:W-:Y:S04]  /*1790*/  STG.E.U16 desc[UR4][R2.64+0x8], R5 ;  /* 0x0000080502007986 */ /* 0x000fe8000c101504 */
[----:B------:R-:W-:Y:S01]  /*17a0*/  STG.E.U16 desc[UR4][R2.64+0xa], R15 ;  /* 0x00000a0f02007986 */ /* 0x000fe2000c101504 */
[----:B------:R-:W-:Y:S05]  /*17b0*/  EXIT ;  /* 0x000000000000794d */ /* 0x000fea0003800000 */
.L_x_24:
[----:B------:R-:W-:-:S00]  /*17c0*/  BRA `(.L_x_24) ;  /* 0xfffffffc00fc7947 */ /* 0x000fc0000383ffff */
[----:B------:R-:W-:-:S00]  /*17d0*/  NOP ;  /* 0x0000000000007918 */ /* 0x000fc00000000000 */
        /* <DEDUP_REMOVED lines=10> */
.L_x_25:


//--------------------- .nv.shared.reserved.0     --------------------------
	.section	.nv.shared.reserved.0,"aw",@nobits
	.weak		__nv_reservedSMEM_offset_0_alias
	.size		__nv_reservedSMEM_offset_0_alias, 0, 64
	.other		__nv_reservedSMEM_offset_0_alias,@"STO_CUDA_RESERVED_SHARED STV_DEFAULT"
__nv_reservedSMEM_offset_0_alias:
	.zero		0
	.zero		64


//--------------------- .nv.constant0._Z9test_mainPfPt17__nv_saturation_t --------------------------
	.section	.nv.constant0._Z9test_mainPfPt17__nv_saturation_t,"a",@progbits
	.sectionflags	@""
	.align	4
.nv.constant0._Z9test_mainPfPt17__nv_saturation_t:
	.zero		916


//--------------------- SYMBOLS --------------------------

	.type		.nv.reservedSmem.offset0,@object
	.size		.nv.reservedSmem.offset0,0x4
